	.headerflags	@"EF_CUDA_TEXMODE_UNIFIED EF_CUDA_64BIT_ADDRESS EF_CUDA_SM86 EF_CUDA_VIRTUAL_SM(EF_CUDA_SM86)"
	.elftype	@"ET_EXEC"


//--------------------- .nv.info                  --------------------------
	.section	.nv.info,"",@"SHT_CUDA_INFO"
	.align	4


	//----- nvinfo : EIATTR_REGCOUNT
	.align		4
        /*0000*/ 	.byte	0x04, 0x2f
        /*0002*/ 	.short	(.L_2 - .L_1)
	.align		4
.L_1:
        /*0004*/ 	.word	index@(triton_red_fused__to_copy_add_amax_amin_clamp_gelu_mul_reciprocal_17)
        /*0008*/ 	.word	0x0000001b


	//----- nvinfo : EIATTR_MIN_STACK_SIZE
	.align		4
.L_2:
        /*000c*/ 	.byte	0x04, 0x12
        /*000e*/ 	.short	(.L_4 - .L_3)
	.align		4
.L_3:
        /*0010*/ 	.word	index@(triton_red_fused__to_copy_add_amax_amin_clamp_gelu_mul_reciprocal_17)
        /*0014*/ 	.word	0x00000000


	//----- nvinfo : EIATTR_FRAME_SIZE
	.align		4
.L_4:
        /*0018*/ 	.byte	0x04, 0x11
        /*001a*/ 	.short	(.L_6 - .L_5)
	.align		4
.L_5:
        /*001c*/ 	.word	index@(triton_red_fused__to_copy_add_amax_amin_clamp_gelu_mul_reciprocal_17)
        /*0020*/ 	.word	0x00000000


	//----- nvinfo : EIATTR_MIN_STACK_SIZE
	.align		4
.L_6:
        /*0024*/ 	.byte	0x04, 0x12
        /*0026*/ 	.short	(.L_8 - .L_7)
	.align		4
.L_7:
        /*0028*/ 	.word	index@(triton_red_fused__to_copy_add_amax_amin_clamp_gelu_mul_reciprocal_17)
        /*002c*/ 	.word	0x00000000
.L_8:


//--------------------- .nv.info.triton_red_fused__to_copy_add_amax_amin_clamp_gelu_mul_reciprocal_17 --------------------------
	.section	.nv.info.triton_red_fused__to_copy_add_amax_amin_clamp_gelu_mul_reciprocal_17,"",@"SHT_CUDA_INFO"
	.sectionflags	@""
	.align	4


	//----- nvinfo : EIATTR_CUDA_API_VERSION
	.align		4
        /*0000*/ 	.byte	0x04, 0x37
        /*0002*/ 	.short	(.L_10 - .L_9)
.L_9:
        /*0004*/ 	.word	0x0000007c


	//----- nvinfo : EIATTR_SW2861232_WAR
	.align		4
.L_10:
        /*0008*/ 	.byte	0x01, 0x35
	.zero		2


	//----- nvinfo : EIATTR_PARAM_CBANK
	.align		4
        /*000c*/ 	.byte	0x04, 0x0a
        /*000e*/ 	.short	(.L_12 - .L_11)
	.align		4
.L_11:
        /*0010*/ 	.word	index@(.nv.constant0.triton_red_fused__to_copy_add_amax_amin_clamp_gelu_mul_reciprocal_17)
        /*0014*/ 	.short	0x0160
        /*0016*/ 	.short	0x0058


	//----- nvinfo : EIATTR_CBANK_PARAM_SIZE
	.align		4
.L_12:
        /*0018*/ 	.byte	0x03, 0x19
        /*001a*/ 	.short	0x0058


	//----- nvinfo : EIATTR_KPARAM_INFO
	.align		4
        /*001c*/ 	.byte	0x04, 0x17
        /*001e*/ 	.short	(.L_14 - .L_13)
.L_13:
        /*0020*/ 	.word	0x00000000
        /*0024*/ 	.short	0x000b
        /*0026*/ 	.short	0x0050
        /*0028*/ 	.byte	0x00, 0xf4, 0x21, 0x00


	//----- nvinfo : EIATTR_KPARAM_INFO
	.align		4
.L_14:
        /*002c*/ 	.byte	0x04, 0x17
        /*002e*/ 	.short	(.L_16 - .L_15)
.L_15:
        /*0030*/ 	.word	0x00000000
        /*0034*/ 	.short	0x000a
        /*0036*/ 	.short	0x004c
        /*0038*/ 	.byte	0x00, 0xf0, 0x11, 0x00


	//----- nvinfo : EIATTR_KPARAM_INFO
	.align		4
.L_16:
        /*003c*/ 	.byte	0x04, 0x17
        /*003e*/ 	.short	(.L_18 - .L_17)
.L_17:
        /*0040*/ 	.word	0x00000000
        /*0044*/ 	.short	0x0009
        /*0046*/ 	.short	0x0048
        /*0048*/ 	.byte	0x00, 0xf0, 0x11, 0x00


	//----- nvinfo : EIATTR_KPARAM_INFO
	.align		4
.L_18:
        /*004c*/ 	.byte	0x04, 0x17
        /*004e*/ 	.short	(.L_20 - .L_19)
.L_19:
        /*0050*/ 	.word	0x00000000
        /*0054*/ 	.short	0x0008
        /*0056*/ 	.short	0x0040
        /*0058*/ 	.byte	0x00, 0xf4, 0x21, 0x00


	//----- nvinfo : EIATTR_KPARAM_INFO
	.align		4
.L_20:
        /*005c*/ 	.byte	0x04, 0x17
        /*005e*/ 	.short	(.L_22 - .L_21)
.L_21:
        /*0060*/ 	.word	0x00000000
        /*0064*/ 	.short	0x0007
        /*0066*/ 	.short	0x0038
        /*0068*/ 	.byte	0x00, 0xf4, 0x21, 0x00


	//----- nvinfo : EIATTR_KPARAM_INFO
	.align		4
.L_22:
        /*006c*/ 	.byte	0x04, 0x17
        /*006e*/ 	.short	(.L_24 - .L_23)
.L_23:
        /*0070*/ 	.word	0x00000000
        /*0074*/ 	.short	0x0006
        /*0076*/ 	.short	0x0030
        /*0078*/ 	.byte	0x00, 0xf4, 0x21, 0x00


	//----- nvinfo : EIATTR_KPARAM_INFO
	.align		4
.L_24:
        /*007c*/ 	.byte	0x04, 0x17
        /*007e*/ 	.short	(.L_26 - .L_25)
.L_25:
        /*0080*/ 	.word	0x00000000
        /*0084*/ 	.short	0x0005
        /*0086*/ 	.short	0x0028
        /*0088*/ 	.byte	0x00, 0xf4, 0x21, 0x00


	//----- nvinfo : EIATTR_KPARAM_INFO
	.align		4
.L_26:
        /*008c*/ 	.byte	0x04, 0x17
        /*008e*/ 	.short	(.L_28 - .L_27)
.L_27:
        /*0090*/ 	.word	0x00000000
        /*0094*/ 	.short	0x0004
        /*0096*/ 	.short	0x0020
        /*0098*/ 	.byte	0x00, 0xf4, 0x21, 0x00


	//----- nvinfo : EIATTR_KPARAM_INFO
	.align		4
.L_28:
        /*009c*/ 	.byte	0x04, 0x17
        /*009e*/ 	.short	(.L_30 - .L_29)
.L_29:
        /*00a0*/ 	.word	0x00000000
        /*00a4*/ 	.short	0x0003
        /*00a6*/ 	.short	0x0018
        /*00a8*/ 	.byte	0x00, 0xf4, 0x21, 0x00


	//----- nvinfo : EIATTR_KPARAM_INFO
	.align		4
.L_30:
        /*00ac*/ 	.byte	0x04, 0x17
        /*00ae*/ 	.short	(.L_32 - .L_31)
.L_31:
        /*00b0*/ 	.word	0x00000000
        /*00b4*/ 	.short	0x0002
        /*00b6*/ 	.short	0x0010
        /*00b8*/ 	.byte	0x00, 0xf4, 0x21, 0x00


	//----- nvinfo : EIATTR_KPARAM_INFO
	.align		4
.L_32:
        /*00bc*/ 	.byte	0x04, 0x17
        /*00be*/ 	.short	(.L_34 - .L_33)
.L_33:
        /*00c0*/ 	.word	0x00000000
        /*00c4*/ 	.short	0x0001
        /*00c6*/ 	.short	0x0008
        /*00c8*/ 	.byte	0x00, 0xf4, 0x21, 0x00


	//----- nvinfo : EIATTR_KPARAM_INFO
	.align		4
.L_34:
        /*00cc*/ 	.byte	0x04, 0x17
        /*00ce*/ 	.short	(.L_36 - .L_35)
.L_35:
        /*00d0*/ 	.word	0x00000000
        /*00d4*/ 	.short	0x0000
        /*00d6*/ 	.short	0x0000
        /*00d8*/ 	.byte	0x00, 0xf4, 0x21, 0x00


	//----- nvinfo : EIATTR_MAXREG_COUNT
	.align		4
.L_36:
        /*00dc*/ 	.byte	0x03, 0x1b
        /*00de*/ 	.short	0x0040


	//----- nvinfo : EIATTR_COOP_GROUP_MASK_REGIDS
	.align		4
        /*00e0*/ 	.byte	0x04, 0x29
        /*00e2*/ 	.short	(.L_38 - .L_37)


	//   ....[0]....
.L_37:
        /*00e4*/ 	.word	0xffffffff


	//   ....[1]....
        /*00e8*/ 	.word	0xffffffff


	//   ....[2]....
        /*00ec*/ 	.word	0xffffffff


	//   ....[3]....
        /*00f0*/ 	.word	0xffffffff


	//   ....[4]....
        /*00f4*/ 	.word	0xffffffff


	//   ....[5]....
        /*00f8*/ 	.word	0xffffffff


	//   ....[6]....
        /*00fc*/ 	.word	0xffffffff


	//   ....[7]....
        /*0100*/ 	.word	0xffffffff


	//   ....[8]....
        /*0104*/ 	.word	0xffffffff


	//   ....[9]....
        /*0108*/ 	.word	0xffffffff


	//   ....[10]....
        /*010c*/ 	.word	0xffffffff


	//   ....[11]....
        /*0110*/ 	.word	0xffffffff


	//   ....[12]....
        /*0114*/ 	.word	0xffffffff


	//   ....[13]....
        /*0118*/ 	.word	0xffffffff


	//   ....[14]....
        /*011c*/ 	.word	0xffffffff


	//   ....[15]....
        /*0120*/ 	.word	0xffffffff


	//   ....[16]....
        /*0124*/ 	.word	0xffffffff


	//   ....[17]....
        /*0128*/ 	.word	0xffffffff


	//   ....[18]....
        /*012c*/ 	.word	0xffffffff


	//   ....[19]....
        /*0130*/ 	.word	0xffffffff


	//----- nvinfo : EIATTR_COOP_GROUP_INSTR_OFFSETS
	.align		4
.L_38:
        /*0134*/ 	.byte	0x04, 0x28
        /*0136*/ 	.short	(.L_40 - .L_39)


	//   ....[0]....
.L_39:
        /*0138*/ 	.word	0x000006b0


	//   ....[1]....
        /*013c*/ 	.word	0x000006e0


	//   ....[2]....
        /*0140*/ 	.word	0x00000730


	//   ....[3]....
        /*0144*/ 	.word	0x00000770


	//   ....[4]....
        /*0148*/ 	.word	0x000007c0


	//   ....[5]....
        /*014c*/ 	.word	0x00000820


	//   ....[6]....
        /*0150*/ 	.word	0x000008b0


	//   ....[7]....
        /*0154*/ 	.word	0x00000930


	//   ....[8]....
        /*0158*/ 	.word	0x00000950


	//   ....[9]....
        /*015c*/ 	.word	0x000009a0


	//   ....[10]....
        /*0160*/ 	.word	0x000009d0


	//   ....[11]....
        /*0164*/ 	.word	0x00000a20


	//   ....[12]....
        /*0168*/ 	.word	0x00000a50


	//   ....[13]....
        /*016c*/ 	.word	0x00000ab0


	//   ....[14]....
        /*0170*/ 	.word	0x00000ad0


	//   ....[15]....
        /*0174*/ 	.word	0x00000ba0


	//   ....[16]....
        /*0178*/ 	.word	0x00000c10


	//   ....[17]....
        /*017c*/ 	.word	0x00000c50


	//   ....[18]....
        /*0180*/ 	.word	0x00000c90


	//   ....[19]....
        /*0184*/ 	.word	0x00000cd0


	//----- nvinfo : EIATTR_EXIT_INSTR_OFFSETS
	.align		4
.L_40:
        /*0188*/ 	.byte	0x04, 0x1c
        /*018a*/ 	.short	(.L_42 - .L_41)


	//   ....[0]....
.L_41:
        /*018c*/ 	.word	0x00001260


	//----- nvinfo : EIATTR_REQNTID
	.align		4
.L_42:
        /*0190*/ 	.byte	0x04, 0x10
        /*0192*/ 	.short	(.L_44 - .L_43)
.L_43:
        /*0194*/ 	.word	0x00000400
        /*0198*/ 	.word	0x00000001
        /*019c*/ 	.word	0x00000001


	//----- nvinfo : EIATTR_CRS_STACK_SIZE
	.align		4
.L_44:
        /*01a0*/ 	.byte	0x04, 0x1e
        /*01a2*/ 	.short	(.L_46 - .L_45)
.L_45:
        /*01a4*/ 	.word	0x00000000
.L_46:


//--------------------- .nv.callgraph             --------------------------
	.section	.nv.callgraph,"",@"SHT_CUDA_CALLGRAPH"
	.align	4
	.sectionentsize	8
	.align		4
        /*0000*/ 	.word	0x00000000
	.align		4
        /*0004*/ 	.word	0xffffffff
	.align		4
        /*0008*/ 	.word	0x00000000
	.align		4
        /*000c*/ 	.word	0xfffffffe
	.align		4
        /*0010*/ 	.word	0x00000000
	.align		4
        /*0014*/ 	.word	0xfffffffd
	.align		4
        /*0018*/ 	.word	0x00000000
	.align		4
        /*001c*/ 	.word	0xfffffffc


//--------------------- .nv.rel.action            --------------------------
	.section	.nv.rel.action,"",@"SHT_CUDA_RELOCINFO"
	.align	8
	.sectionentsize	8
        /*0000*/ 	.byte	0x73, 0x00, 0x00, 0x00, 0x00, 0x00, 0x00, 0x00, 0x00, 0x00, 0x00, 0x11, 0x25, 0x00, 0x05, 0x36


//--------------------- .nv.constant4             --------------------------
	.section	.nv.constant4,"a",@progbits
	.align	8
	.align		8
.nv.constant4:
        /*0000*/ 	.dword	_$_str


//--------------------- .nv.constant0.triton_red_fused__to_copy_add_amax_amin_clamp_gelu_mul_reciprocal_17 --------------------------
	.section	.nv.constant0.triton_red_fused__to_copy_add_amax_amin_clamp_gelu_mul_reciprocal_17,"a",@progbits
	.sectionflags	@""
	.align	4
.nv.constant0.triton_red_fused__to_copy_add_amax_amin_clamp_gelu_mul_reciprocal_17:
	.zero		440


//--------------------- .text.triton_red_fused__to_copy_add_amax_amin_clamp_gelu_mul_reciprocal_17 --------------------------
	.section	.text.triton_red_fused__to_copy_add_amax_amin_clamp_gelu_mul_reciprocal_17,"ax",@progbits
	.sectionflags	@"SHF_BARRIERS=1"
	.sectioninfo	@"SHI_REGISTERS=27"
	.align	128
        .global         triton_red_fused__to_copy_add_amax_amin_clamp_gelu_mul_reciprocal_17
        .type           triton_red_fused__to_copy_add_amax_amin_clamp_gelu_mul_reciprocal_17,@function
        .size           triton_red_fused__to_copy_add_amax_amin_clamp_gelu_mul_reciprocal_17,(.L_x_10 - triton_red_fused__to_copy_add_amax_amin_clamp_gelu_mul_reciprocal_17)
        .other          triton_red_fused__to_copy_add_amax_amin_clamp_gelu_mul_reciprocal_17,@"STO_CUDA_ENTRY STV_DEFAULT"
triton_red_fused__to_copy_add_amax_amin_clamp_gelu_mul_reciprocal_17:
.text.triton_red_fused__to_copy_add_amax_amin_clamp_gelu_mul_reciprocal_17:
[----:B------:R-:W-:Y:S02]  /*0000*/  IMAD.MOV.U32 R1, RZ, RZ, c[0x0][0x28] ;  /* 0x00000a00ff017624 */ /* 0x000fe400078e00ff */
[----:B------:R-:W0:Y:S01]  /*0010*/  S2R R2, SR_CTAID.X ;  /* 0x0000000000027919 */ /* 0x000e220000002500 */
[----:B------:R-:W-:Y:S01]  /*0020*/  IMAD.MOV.U32 R10, RZ, RZ, 0x2 ;  /* 0x00000002ff0a7424 */ /* 0x000fe200078e00ff */
[----:B------:R-:W-:Y:S01]  /*0030*/  PRMT R0, RZ, 0x7610, R0 ;  /* 0x00007610ff007816 */ /* 0x000fe20000000000 */
[----:B------:R-:W-:Y:S01]  /*0040*/  ULDC.64 UR4, c[0x0][0x118] ;  /* 0x0000460000047ab9 */ /* 0x000fe20000000a00 */
[----:B------:R-:W-:Y:S02]  /*0050*/  PRMT R3, RZ, 0x7610, R3 ;  /* 0x00007610ff037816 */ /* 0x000fe40000000003 */
[C---:B0-----:R-:W-:Y:S01]  /*0060*/  ISETP.GE.AND P1, PT, R2.reuse, 0xe10, PT ;  /* 0x00000e100200780c */ /* 0x041fe20003f26270 */
[----:B------:R-:W-:-:S04]  /*0070*/  IMAD.WIDE R6, R2, R10, c[0x0][0x168] ;  /* 0x00005a0002067625 */ /* 0x000fc800078e020a */
[----:B------:R-:W-:-:S08]  /*0080*/  IMAD.WIDE R8, R2, R10, c[0x0][0x170] ;  /* 0x00005c0002087625 */ /* 0x000fd000078e020a */
[----:B------:R0:W2:Y:S04]  /*0090*/  @!P1 LDG.E.EL.U16 R0, [R6.64] ;  /* 0x0000000406009981 */ /* 0x0000a8000c2e1500 */
[----:B------:R-:W3:Y:S01]  /*00a0*/  @!P1 LDG.E.EL.U16 R3, [R8.64] ;  /* 0x0000000408039981 */ /* 0x000ee2000c2e1500 */
[----:B------:R-:W-:Y:S02]  /*00b0*/  IMAD.MOV.U32 R12, RZ, RZ, -0x800000 ;  /* 0xff800000ff0c7424 */ /* 0x000fe400078e00ff */
[----:B------:R-:W-:Y:S02]  /*00c0*/  IMAD.MOV.U32 R16, RZ, RZ, -0x400 ;  /* 0xfffffc00ff107424 */ /* 0x000fe400078e00ff */
[----:B------:R-:W-:Y:S01]  /*00d0*/  IMAD.MOV.U32 R22, RZ, RZ, -0x1 ;  /* 0xffffffffff167424 */ /* 0x000fe200078e00ff */
[----:B0-----:R-:W-:Y:S01]  /*00e0*/  SHF.R.S32.HI R7, RZ, 0x1f, R2 ;  /* 0x0000001fff077819 */ /* 0x001fe20000011402 */
[----:B--2---:R-:W-:-:S05]  /*00f0*/  IMAD.U32 R4, R0, 0x10000, RZ ;  /* 0x0001000000047824 */ /* 0x004fca00078e00ff */
[----:B------:R-:W-:Y:S01]  /*0100*/  FSETP.GE.AND P0, PT, R4, RZ, PT ;  /* 0x000000ff0400720b */ /* 0x000fe20003f06000 */
[----:B---3--:R-:W-:-:S03]  /*0110*/  IMAD.U32 R4, R3, 0x10000, RZ ;  /* 0x0001000003047824 */ /* 0x008fc600078e00ff */
[----:B------:R-:W-:Y:S02]  /*0120*/  SEL R0, R0, RZ, !P0 ;  /* 0x000000ff00007207 */ /* 0x000fe40004000000 */
[----:B------:R-:W-:Y:S02]  /*0130*/  FSETP.GTU.AND P0, PT, R4, RZ, PT ;  /* 0x000000ff0400720b */ /* 0x000fe40003f0c000 */
[----:B------:R-:W0:Y:S01]  /*0140*/  S2R R4, SR_TID.X ;  /* 0x0000000000047919 */ /* 0x000e220000002100 */
[----:B------:R-:W-:Y:S01]  /*0150*/  IMAD.U32 R0, R0, 0x10000, RZ ;  /* 0x0001000000007824 */ /* 0x000fe200078e00ff */
[----:B------:R-:W-:-:S03]  /*0160*/  SEL R3, R3, RZ, P0 ;  /* 0x000000ff03037207 */ /* 0x000fc60000000000 */
[----:B------:R-:W-:Y:S02]  /*0170*/  FADD R0, RZ, -R0 ;  /* 0x80000000ff007221 */ /* 0x000fe40000000000 */
[----:B------:R-:W-:-:S03]  /*0180*/  IMAD.U32 R3, R3, 0x10000, RZ ;  /* 0x0001000003037824 */ /* 0x000fc600078e00ff */
[C---:B------:R-:W-:Y:S02]  /*0190*/  FSETP.NAN.AND P2, PT, R0.reuse, R0, PT ;  /* 0x000000000000720b */ /* 0x040fe40003f48000 */
[----:B------:R-:W-:Y:S02]  /*01a0*/  FSETP.GT.AND P0, PT, R0, R3, PT ;  /* 0x000000030000720b */ /* 0x000fe40003f04000 */
[----:B0-----:R-:W-:-:S11]  /*01b0*/  LOP3.LUT R5, R4, 0x3ff, RZ, 0xc0, !PT ;  /* 0x000003ff04057812 */ /* 0x001fd600078ec0ff */
[----:B------:R-:W-:Y:S01]  /*01c0*/  @!P0 FSEL R0, R0, R3, P2 ;  /* 0x0000000300008208 */ /* 0x000fe20001000000 */
[----:B------:R-:W-:-:S04]  /*01d0*/  IMAD.WIDE.U32 R8, R5, R10, c[0x0][0x180] ;  /* 0x0000600005087625 */ /* 0x000fc800078e000a */
[----:B------:R-:W-:Y:S01]  /*01e0*/  FMUL R6, R0, 0.0078740157186985015869 ;  /* 0x3c01020400067820 */ /* 0x000fe20000400000 */
[----:B------:R-:W-:-:S04]  /*01f0*/  IMAD.WIDE.U32 R10, R5, R10, c[0x0][0x178] ;  /* 0x00005e00050a7625 */ /* 0x000fc800078e000a */
[C---:B------:R-:W-:Y:S01]  /*0200*/  FSETP.GT.AND P0, PT, R6.reuse, 9.9999997473787516356e-06, PT ;  /* 0x3727c5ac0600780b */ /* 0x040fe20003f04000 */
[----:B------:R-:W-:Y:S01]  /*0210*/  IMAD.MOV.U32 R19, RZ, RZ, R9 ;  /* 0x000000ffff137224 */ /* 0x000fe200078e0009 */
[----:B------:R-:W-:Y:S01]  /*0220*/  FSETP.NAN.AND P2, PT, R6, R6, PT ;  /* 0x000000060600720b */ /* 0x000fe20003f48000 */
[----:B------:R-:W-:Y:S02]  /*0230*/  IMAD.MOV.U32 R17, RZ, RZ, R10 ;  /* 0x000000ffff117224 */ /* 0x000fe400078e000a */
[----:B------:R-:W-:Y:S02]  /*0240*/  IMAD.MOV.U32 R18, RZ, RZ, R11 ;  /* 0x000000ffff127224 */ /* 0x000fe400078e000b */
[----:B------:R-:W-:Y:S02]  /*0250*/  IMAD.MOV.U32 R0, RZ, RZ, 0x7f800000 ;  /* 0x7f800000ff007424 */ /* 0x000fe400078e00ff */
[----:B------:R-:W-:-:S04]  /*0260*/  IMAD R3, R2, 0x3000, R5 ;  /* 0x0000300002037824 */ /* 0x000fc800078e0205 */
[----:B------:R-:W-:Y:S02]  /*0270*/  @!P0 FSEL R6, R6, 9.9999997473787516356e-06, P2 ;  /* 0x3727c5ac06068808 */ /* 0x000fe40001000000 */
.L_x_3:
[----:B------:R-:W-:Y:S01]  /*0280*/  IADD3 R21, R3, 0x400, R16 ;  /* 0x0000040003157810 */ /* 0x000fe20007ffe010 */
[----:B------:R-:W-:Y:S02]  /*0290*/  IMAD.MOV.U32 R10, RZ, RZ, 0x4 ;  /* 0x00000004ff0a7424 */ /* 0x000fe400078e00ff */
[----:B------:R-:W-:Y:S02]  /*02a0*/  IMAD.MOV.U32 R13, RZ, RZ, RZ ;  /* 0x000000ffff0d7224 */ /* 0x000fe400078e00ff */
[----:B------:R-:W-:-:S04]  /*02b0*/  IMAD.WIDE R10, R21, R10, c[0x0][0x160] ;  /* 0x00005800150a7625 */ /* 0x000fc800078e020a */
[----:B------:R-:W-:Y:S01]  /*02c0*/  IMAD.MOV.U32 R9, RZ, RZ, R19 ;  /* 0x000000ffff097224 */ /* 0x000fe200078e0013 */
[----:B------:R0:W2:Y:S05]  /*02d0*/  @!P1 LDG.E.EF R13, [R10.64] ;  /* 0x000000040a0d9981 */ /* 0x0000aa000c0e1900 */
[----:B------:R-:W3:Y:S01]  /*02e0*/  LDG.E.EL.U16 R9, [R8.64] ;  /* 0x0000000408097981 */ /* 0x000ee2000c2e1500 */
[----:B0-----:R-:W-:Y:S02]  /*02f0*/  IMAD.MOV.U32 R10, RZ, RZ, R17 ;  /* 0x000000ffff0a7224 */ /* 0x001fe400078e0011 */
[----:B------:R-:W-:-:S05]  /*0300*/  IMAD.MOV.U32 R11, RZ, RZ, R18 ;  /* 0x000000ffff0b7224 */ /* 0x000fca00078e0012 */
[----:B------:R-:W4:Y:S01]  /*0310*/  LDG.E.EL.U16 R14, [R10.64] ;  /* 0x000000040a0e7981 */ /* 0x000f22000c2e1500 */
[----:B------:R-:W-:Y:S01]  /*0320*/  IADD3 R16, P0, R16, 0x400, RZ ;  /* 0x0000040010107810 */ /* 0x000fe20007f1e0ff */
[----:B------:R-:W-:Y:S04]  /*0330*/  BSSY B0, `(.L_x_0) ;  /* 0x0000024000007945 */ /* 0x000fe80003800000 */
[----:B------:R-:W-:Y:S01]  /*0340*/  IMAD.X R22, RZ, RZ, R22, P0 ;  /* 0x000000ffff167224 */ /* 0x000fe200000e0616 */
[----:B------:R-:W-:-:S04]  /*0350*/  ISETP.GE.U32.AND P0, PT, R16, 0x2c00, PT ;  /* 0x00002c001000780c */ /* 0x000fc80003f06070 */
[----:B------:R-:W-:Y:S02]  /*0360*/  ISETP.GE.U32.AND.EX P0, PT, R22, RZ, PT, P0 ;  /* 0x000000ff1600720c */ /* 0x000fe40003f06100 */
[----:B--2---:R-:W-:Y:S01]  /*0370*/  I2FP.F32.S32 R15, R13 ;  /* 0x0000000d000f7245 */ /* 0x004fe20000201400 */
[----:B---3--:R-:W-:-:S04]  /*0380*/  IMAD.U32 R13, R9, 0x10000, RZ ;  /* 0x00010000090d7824 */ /* 0x008fc800078e00ff */
[----:B------:R-:W-:Y:S01]  /*0390*/  FMUL R15, R6, R15 ;  /* 0x0000000f060f7220 */ /* 0x000fe20000400000 */
[----:B----4-:R-:W-:-:S04]  /*03a0*/  IMAD.U32 R14, R14, 0x10000, RZ ;  /* 0x000100000e0e7824 */ /* 0x010fc800078e00ff */
[----:B------:R-:W-:-:S04]  /*03b0*/  FFMA R20, R14, R15, R13 ;  /* 0x0000000f0e147223 */ /* 0x000fc8000000000d */
[----:B------:R-:W-:-:S04]  /*03c0*/  FMUL R13, R20, R20 ;  /* 0x00000014140d7220 */ /* 0x000fc80000400000 */
[----:B------:R-:W-:-:S04]  /*03d0*/  FMUL R13, R20, R13 ;  /* 0x0000000d140d7220 */ /* 0x000fc80000400000 */
[----:B------:R-:W-:-:S04]  /*03e0*/  FFMA R13, R13, 0.044714998453855514526, R20 ;  /* 0x3d3727130d0d7823 */ /* 0x000fc80000000014 */
[----:B------:R-:W-:-:S04]  /*03f0*/  FMUL R23, R13, 0.79788458347320556641 ;  /* 0x3f4c422a0d177820 */ /* 0x000fc80000400000 */
[----:B------:R-:W-:-:S05]  /*0400*/  FADD.FTZ R24, |R23|, -RZ ;  /* 0x800000ff17187221 */ /* 0x000fca0000010200 */
[----:B------:R-:W-:Y:S01]  /*0410*/  FSETP.GE.AND P2, PT, R24, 0.60000002384185791016, PT ;  /* 0x3f19999a1800780b */ /* 0x000fe20003f46000 */
[----:B------:R-:W-:Y:S01]  /*0420*/  IMAD.MOV.U32 R13, RZ, RZ, R0 ;  /* 0x000000ffff0d7224 */ /* 0x000fe200078e0000 */
[----:B------:R-:W-:Y:S01]  /*0430*/  SHF.R.S32.HI R14, RZ, 0x1f, R21 ;  /* 0x0000001fff0e7819 */ /* 0x000fe20000011415 */
[----:B------:R-:W-:-:S10]  /*0440*/  FMUL R15, R20, 0.5 ;  /* 0x3f000000140f7820 */ /* 0x000fd40000400000 */
[----:B------:R-:W-:Y:S05]  /*0450*/  @!P2 BRA `(.L_x_1) ;  /* 0x000000a00000a947 */ /* 0x000fea0003800000 */
[C---:B------:R-:W-:Y:S01]  /*0460*/  FMUL R9, R24.reuse, 2.8853900432586669922 ;  /* 0x4038aa3b18097820 */ /* 0x040fe20000400000 */
[----:B------:R-:W-:Y:S01]  /*0470*/  IMAD.MOV.U32 R11, RZ, RZ, 0x3f800000 ;  /* 0x3f800000ff0b7424 */ /* 0x000fe200078e00ff */
[----:B------:R-:W-:-:S04]  /*0480*/  FSETP.GE.AND P2, PT, R24, 9.010913848876953125, PT ;  /* 0x41102cb41800780b */ /* 0x000fc80003f46000 */
[----:B------:R-:W0:Y:S02]  /*0490*/  MUFU.EX2 R9, R9 ;  /* 0x0000000900097308 */ /* 0x000e240000000800 */
[----:B0-----:R-:W-:-:S06]  /*04a0*/  FADD R10, R9, 1 ;  /* 0x3f800000090a7421 */ /* 0x001fcc0000000000 */
[----:B------:R-:W0:Y:S02]  /*04b0*/  MUFU.RCP R10, R10 ;  /* 0x0000000a000a7308 */ /* 0x000e240000001000 */
[----:B0-----:R-:W-:-:S05]  /*04c0*/  FFMA.FTZ R0, R10, -2, R11 ;  /* 0xc00000000a007823 */ /* 0x001fca000001000b */
[----:B------:R-:W-:-:S04]  /*04d0*/  FSEL R0, R0, 1, !P2 ;  /* 0x3f80000000007808 */ /* 0x000fc80005000000 */
[----:B------:R-:W-:Y:S01]  /*04e0*/  LOP3.LUT R0, R0, 0x80000000, R23, 0xf8, !PT ;  /* 0x8000000000007812 */ /* 0x000fe200078ef817 */
[----:B------:R-:W-:Y:S05]  /*04f0*/  BRA `(.L_x_2) ;  /* 0x0000007000007947 */ /* 0x000fea0003800000 */
.L_x_1:
[----:B------:R-:W-:Y:S01]  /*0500*/  IMAD.MOV.U32 R0, RZ, RZ, 0x3c80f082 ;  /* 0x3c80f082ff007424 */ /* 0x000fe200078e00ff */
[----:B------:R-:W-:-:S04]  /*0510*/  FMUL R9, R23, R23 ;  /* 0x0000001717097220 */ /* 0x000fc80000400000 */
[----:B------:R-:W-:-:S04]  /*0520*/  FFMA.FTZ R0, R9, R0, -0.052303962409496307373 ;  /* 0xbd563cae09007423 */ /* 0x000fc80000010000 */
[----:B------:R-:W-:-:S04]  /*0530*/  FFMA.FTZ R0, R9, R0, 0.1331529766321182251 ;  /* 0x3e08594109007423 */ /* 0x000fc80000010000 */
[----:B------:R-:W-:-:S04]  /*0540*/  FFMA.FTZ R0, R9, R0, -0.33332768082618713379 ;  /* 0xbeaaa9ed09007423 */ /* 0x000fc80000010000 */
[----:B------:R-:W-:-:S04]  /*0550*/  FFMA.FTZ R0, R9, R0, RZ ;  /* 0x0000000009007223 */ /* 0x000fc800000100ff */
[----:B------:R-:W-:Y:S02]  /*0560*/  FFMA.FTZ R0, R0, R23, R23 ;  /* 0x0000001700007223 */ /* 0x000fe40000010017 */
.L_x_2:
[----:B------:R-:W-:Y:S05]  /*0570*/  BSYNC B0 ;  /* 0x0000000000007941 */ /* 0x000fea0003800000 */
.L_x_0:
[----:B------:R-:W-:Y:S01]  /*0580*/  LEA R10, P2, R21, c[0x0][0x188], 0x2 ;  /* 0x00006200150a7a11 */ /* 0x000fe200078410ff */
[----:B------:R-:W-:Y:S01]  /*0590*/  FADD R0, R0, 1 ;  /* 0x3f80000000007421 */ /* 0x000fe20000000000 */
[----:B------:R-:W-:Y:S02]  /*05a0*/  FSETP.NAN.AND P3, PT, R13, R13, PT ;  /* 0x0000000d0d00720b */ /* 0x000fe40003f68000 */
[----:B------:R-:W-:Y:S01]  /*05b0*/  LEA.HI.X R11, R21, c[0x0][0x18c], R14, 0x2, P2 ;  /* 0x00006300150b7a11 */ /* 0x000fe200010f140e */
[----:B------:R-:W-:Y:S01]  /*05c0*/  FMUL R0, R0, R15 ;  /* 0x0000000f00007220 */ /* 0x000fe20000400000 */
[----:B------:R-:W-:-:S03]  /*05d0*/  FSETP.NAN.AND P2, PT, R12, R12, PT ;  /* 0x0000000c0c00720b */ /* 0x000fc60003f48000 */
[----:B------:R0:W-:Y:S01]  /*05e0*/  @!P1 STG.E [R10.64], R20 ;  /* 0x000000140a009986 */ /* 0x0001e2000c101904 */
[CC--:B------:R-:W-:Y:S02]  /*05f0*/  FSETP.GEU.AND P5, PT, R13.reuse, R0.reuse, PT ;  /* 0x000000000d00720b */ /* 0x0c0fe40003fae000 */
[CC--:B------:R-:W-:Y:S02]  /*0600*/  FSETP.GT.AND P4, PT, R12.reuse, R0.reuse, PT ;  /* 0x000000000c00720b */ /* 0x0c0fe40003f84000 */
[-C--:B------:R-:W-:Y:S02]  /*0610*/  FSEL R9, R13, R0.reuse, !P5 ;  /* 0x000000000d097208 */ /* 0x080fe40006800000 */
[----:B------:R-:W-:Y:S02]  /*0620*/  FSEL R0, R12, R0, P4 ;  /* 0x000000000c007208 */ /* 0x000fe40002000000 */
[----:B------:R-:W-:Y:S02]  /*0630*/  IADD3 R8, P4, R8, 0x800, RZ ;  /* 0x0000080008087810 */ /* 0x000fe40007f9e0ff */
[----:B------:R-:W-:-:S02]  /*0640*/  IADD3 R17, P5, R17, 0x800, RZ ;  /* 0x0000080011117810 */ /* 0x000fc40007fbe0ff */
[----:B------:R-:W-:Y:S01]  /*0650*/  @!P1 FSEL R13, R13, R9, P3 ;  /* 0x000000090d0d9208 */ /* 0x000fe20001800000 */
[----:B------:R-:W-:Y:S01]  /*0660*/  IMAD.X R19, RZ, RZ, R19, P4 ;  /* 0x000000ffff137224 */ /* 0x000fe200020e0613 */
[----:B------:R-:W-:Y:S01]  /*0670*/  @!P1 FSEL R12, R12, R0, P2 ;  /* 0x000000000c0c9208 */ /* 0x000fe20001000000 */
[----:B------:R-:W-:Y:S02]  /*0680*/  IMAD.X R18, RZ, RZ, R18, P5 ;  /* 0x000000ffff127224 */ /* 0x000fe400028e0612 */
[----:B------:R-:W-:Y:S01]  /*0690*/  IMAD.MOV.U32 R0, RZ, RZ, R13 ;  /* 0x000000ffff007224 */ /* 0x000fe200078e000d */
[----:B0-----:R-:W-:Y:S05]  /*06a0*/  @!P0 BRA `(.L_x_3) ;  /* 0xfffffbd000008947 */ /* 0x001fea000383ffff */
[----:B------:R-:W0:Y:S01]  /*06b0*/  SHFL.BFLY PT, R9, R0, 0x10, 0x1f ;  /* 0x0e001f0000097f89 */ /* 0x000e2200000e0000 */
[----:B------:R-:W-:Y:S02]  /*06c0*/  FSETP.NAN.AND P0, PT, R0, R0, PT ;  /* 0x000000000000720b */ /* 0x000fe40003f08000 */
[----:B------:R-:W-:Y:S01]  /*06d0*/  SHF.L.U64.HI R7, R2, 0x1, R7 ;  /* 0x0000000102077819 */ /* 0x000fe20000010207 */
[----:B------:R-:W-:Y:S01]  /*06e0*/  SHFL.BFLY PT, R13, R12, 0x10, 0x1f ;  /* 0x0e001f000c0d7f89 */ /* 0x000fe200000e0000 */
[----:B0-----:R-:W-:-:S04]  /*06f0*/  FSETP.GEU.AND P2, PT, R0, R9, PT ;  /* 0x000000090000720b */ /* 0x001fc80003f4e000 */
[----:B------:R-:W-:-:S04]  /*0700*/  FSEL R9, R0, R9, !P2 ;  /* 0x0000000900097208 */ /* 0x000fc80005000000 */
[----:B------:R-:W-:-:S04]  /*0710*/  FSEL R9, R0, R9, P0 ;  /* 0x0000000900097208 */ /* 0x000fc80000000000 */
[C---:B------:R-:W-:Y:S01]  /*0720*/  FSETP.NAN.AND P0, PT, R9.reuse, R9, PT ;  /* 0x000000090900720b */ /* 0x040fe20003f08000 */
[----:B------:R-:W0:Y:S02]  /*0730*/  SHFL.BFLY PT, R6, R9, 0x8, 0x1f ;  /* 0x0d001f0009067f89 */ /* 0x000e2400000e0000 */
[----:B0-----:R-:W-:-:S13]  /*0740*/  FSETP.GEU.AND P2, PT, R9, R6, PT ;  /* 0x000000060900720b */ /* 0x001fda0003f4e000 */
[----:B------:R-:W-:-:S04]  /*0750*/  @P2 FSEL R9, R9, R6, P0 ;  /* 0x0000000609092208 */ /* 0x000fc80000000000 */
[C---:B------:R-:W-:Y:S01]  /*0760*/  FSETP.NAN.AND P0, PT, R9.reuse, R9, PT ;  /* 0x000000090900720b */ /* 0x040fe20003f08000 */
[----:B------:R-:W0:Y:S02]  /*0770*/  SHFL.BFLY PT, R6, R9, 0x4, 0x1f ;  /* 0x0c801f0009067f89 */ /* 0x000e2400000e0000 */
[----:B0-----:R-:W-:-:S13]  /*0780*/  FSETP.GEU.AND P2, PT, R9, R6, PT ;  /* 0x000000060900720b */ /* 0x001fda0003f4e000 */
[----:B------:R-:W-:Y:S02]  /*0790*/  @P2 FSEL R9, R9, R6, P0 ;  /* 0x0000000609092208 */ /* 0x000fe40000000000 */
[----:B------:R-:W-:Y:S02]  /*07a0*/  SHF.R.U32.HI R6, RZ, 0x3, R4 ;  /* 0x00000003ff067819 */ /* 0x000fe40000011604 */
[C---:B------:R-:W-:Y:S01]  /*07b0*/  FSETP.NAN.AND P0, PT, R9.reuse, R9, PT ;  /* 0x000000090900720b */ /* 0x040fe20003f08000 */
[----:B------:R-:W0:Y:S01]  /*07c0*/  SHFL.BFLY PT, R0, R9, 0x2, 0x1f ;  /* 0x0c401f0009007f89 */ /* 0x000e2200000e0000 */
[----:B------:R-:W-:Y:S02]  /*07d0*/  LOP3.LUT R6, R6, 0x7c, RZ, 0xc0, !PT ;  /* 0x0000007c06067812 */ /* 0x000fe400078ec0ff */
[----:B0-----:R-:W-:-:S13]  /*07e0*/  FSETP.GEU.AND P2, PT, R9, R0, PT ;  /* 0x000000000900720b */ /* 0x001fda0003f4e000 */
[----:B------:R-:W-:Y:S02]  /*07f0*/  @P2 FSEL R9, R9, R0, P0 ;  /* 0x0000000009092208 */ /* 0x000fe40000000000 */
[C---:B------:R-:W-:Y:S02]  /*0800*/  LOP3.LUT P0, RZ, R4.reuse, 0x1f, RZ, 0xc0, !PT ;  /* 0x0000001f04ff7812 */ /* 0x040fe4000780c0ff */
[C---:B------:R-:W-:Y:S01]  /*0810*/  FSETP.NAN.AND P3, PT, R9.reuse, R9, PT ;  /* 0x000000090900720b */ /* 0x040fe20003f68000 */
[----:B------:R-:W0:Y:S01]  /*0820*/  SHFL.BFLY PT, R0, R9, 0x1, 0x1f ;  /* 0x0c201f0009007f89 */ /* 0x000e2200000e0000 */
[----:B------:R-:W-:Y:S02]  /*0830*/  ISETP.GE.AND P2, PT, R4, 0x20, PT ;  /* 0x000000200400780c */ /* 0x000fe40003f46270 */
[----:B0-----:R-:W-:-:S13]  /*0840*/  FSETP.GEU.AND P4, PT, R9, R0, PT ;  /* 0x000000000900720b */ /* 0x001fda0003f8e000 */
[----:B------:R-:W-:Y:S02]  /*0850*/  @P4 SEL R9, R9, R0, P3 ;  /* 0x0000000009094207 */ /* 0x000fe40001800000 */
[----:B------:R-:W-:-:S03]  /*0860*/  FSETP.GT.AND P4, PT, R12, R13, PT ;  /* 0x0000000d0c00720b */ /* 0x000fc60003f84000 */
[----:B------:R-:W-:Y:S01]  /*0870*/  @!P0 STS [R6], R9 ;  /* 0x0000000906008388 */ /* 0x000fe20000000800 */
[----:B------:R-:W-:-:S03]  /*0880*/  FSEL R13, R12, R13, P4 ;  /* 0x0000000d0c0d7208 */ /* 0x000fc60002000000 */
[----:B------:R-:W-:Y:S06]  /*0890*/  BAR.SYNC.DEFER_BLOCKING 0x0 ;  /* 0x0000000000007b1d */ /* 0x000fec0000010000 */
[----:B------:R-:W0:Y:S04]  /*08a0*/  @!P2 LDS R8, [R4.X4] ;  /* 0x000000000408a984 */ /* 0x000e280000004800 */
[----:B0-----:R-:W0:Y:S01]  /*08b0*/  SHFL.BFLY PT, R11, R8, 0x10, 0x1f ;  /* 0x0e001f00080b7f89 */ /* 0x001e2200000e0000 */
[----:B------:R-:W-:-:S02]  /*08c0*/  FSETP.NAN.AND P3, PT, R8, R8, PT ;  /* 0x000000080800720b */ /* 0x000fc40003f68000 */
[----:B0-----:R-:W-:-:S04]  /*08d0*/  FSETP.GEU.AND P5, PT, R8, R11, PT ;  /* 0x0000000b0800720b */ /* 0x001fc80003fae000 */
[----:B------:R-:W-:Y:S02]  /*08e0*/  FSEL R11, R8, R11, !P5 ;  /* 0x0000000b080b7208 */ /* 0x000fe40006800000 */
[----:B------:R-:W-:Y:S02]  /*08f0*/  FSETP.NAN.AND P5, PT, R12, R12, PT ;  /* 0x0000000c0c00720b */ /* 0x000fe40003fa8000 */
[----:B------:R-:W-:Y:S02]  /*0900*/  FSEL R11, R8, R11, P3 ;  /* 0x0000000b080b7208 */ /* 0x000fe40001800000 */
[----:B------:R-:W-:Y:S02]  /*0910*/  FSEL R13, R12, R13, P5 ;  /* 0x0000000d0c0d7208 */ /* 0x000fe40002800000 */
[----:B------:R-:W-:Y:S01]  /*0920*/  FSETP.NAN.AND P3, PT, R11, R11, PT ;  /* 0x0000000b0b00720b */ /* 0x000fe20003f68000 */
[----:B------:R-:W0:Y:S01]  /*0930*/  SHFL.BFLY PT, R0, R11, 0x8, 0x1f ;  /* 0x0d001f000b007f89 */ /* 0x000e2200000e0000 */
[----:B------:R-:W-:-:S03]  /*0940*/  FSETP.NAN.AND P5, PT, R13, R13, PT ;  /* 0x0000000d0d00720b */ /* 0x000fc60003fa8000 */
[----:B------:R-:W1:Y:S01]  /*0950*/  SHFL.BFLY PT, R8, R13, 0x8, 0x1f ;  /* 0x0d001f000d087f89 */ /* 0x000e6200000e0000 */
[----:B0-----:R-:W-:Y:S02]  /*0960*/  FSETP.GEU.AND P6, PT, R11, R0, PT ;  /* 0x000000000b00720b */ /* 0x001fe40003fce000 */
[----:B-1----:R-:W-:-:S11]  /*0970*/  FSETP.GT.AND P4, PT, R13, R8, PT ;  /* 0x000000080d00720b */ /* 0x002fd60003f84000 */
[----:B------:R-:W-:Y:S02]  /*0980*/  @P6 FSEL R11, R11, R0, P3 ;  /* 0x000000000b0b6208 */ /* 0x000fe40001800000 */
[----:B------:R-:W-:-:S03]  /*0990*/  @!P4 FSEL R13, R13, R8, P5 ;  /* 0x000000080d0dc208 */ /* 0x000fc60002800000 */
[----:B------:R-:W0:Y:S01]  /*09a0*/  SHFL.BFLY PT, R0, R11, 0x4, 0x1f ;  /* 0x0c801f000b007f89 */ /* 0x000e2200000e0000 */
[----:B------:R-:W-:Y:S02]  /*09b0*/  FSETP.NAN.AND P3, PT, R11, R11, PT ;  /* 0x0000000b0b00720b */ /* 0x000fe40003f68000 */
[----:B------:R-:W-:Y:S01]  /*09c0*/  FSETP.NAN.AND P5, PT, R13, R13, PT ;  /* 0x0000000d0d00720b */ /* 0x000fe20003fa8000 */
        /* <DEDUP_REMOVED lines=12> */
[----:B------:R-:W-:Y:S02]  /*0a90*/  ISETP.LT.AND P3, PT, R4, 0x20, !P0 ;  /* 0x000000200400780c */ /* 0x000fe40004761270 */
[----:B------:R-:W-:Y:S01]  /*0aa0*/  @!P4 FSEL R13, R13, R8, P5 ;  /* 0x000000080d0dc208 */ /* 0x000fe20002800000 */
[----:B------:R-:W0:Y:S01]  /*0ab0*/  SHFL.BFLY PT, R0, R11, 0x1, 0x1f ;  /* 0x0c201f000b007f89 */ /* 0x000e2200000e0000 */
[----:B------:R-:W-:-:S03]  /*0ac0*/  FSETP.NAN.AND P5, PT, R11, R11, PT ;  /* 0x0000000b0b00720b */ /* 0x000fc60003fa8000 */
[----:B------:R-:W1:Y:S01]  /*0ad0*/  SHFL.BFLY PT, R8, R13, 0x1, 0x1f ;  /* 0x0c201f000d087f89 */ /* 0x000e6200000e0000 */
[----:B0-----:R-:W-:Y:S02]  /*0ae0*/  FSETP.GEU.AND P6, PT, R11, R0, PT ;  /* 0x000000000b00720b */ /* 0x001fe40003fce000 */
[----:B-1----:R-:W-:-:S11]  /*0af0*/  FSETP.GT.AND P4, PT, R13, R8, PT ;  /* 0x000000080d00720b */ /* 0x002fd60003f84000 */
[----:B------:R-:W-:Y:S02]  /*0b00*/  @P6 SEL R11, R11, R0, P5 ;  /* 0x000000000b0b6207 */ /* 0x000fe40002800000 */
[----:B------:R-:W-:-:S03]  /*0b10*/  FSETP.NAN.AND P5, PT, R13, R13, PT ;  /* 0x0000000d0d00720b */ /* 0x000fc60003fa8000 */
[----:B------:R-:W-:Y:S01]  /*0b20*/  @P3 STS [R4.X4], R11 ;  /* 0x0000000b04003388 */ /* 0x000fe20000004800 */
[----:B------:R-:W-:-:S03]  /*0b30*/  @!P4 SEL R13, R13, R8, P5 ;  /* 0x000000080d0dc207 */ /* 0x000fc60002800000 */
[----:B------:R-:W-:Y:S06]  /*0b40*/  BAR.SYNC.DEFER_BLOCKING 0x0 ;  /* 0x0000000000007b1d */ /* 0x000fec0000010000 */
[----:B------:R-:W-:Y:S04]  /*0b50*/  LDS R0, [RZ] ;  /* 0x00000000ff007984 */ /* 0x000fe80000000800 */
[----:B------:R-:W-:Y:S06]  /*0b60*/  BAR.SYNC.DEFER_BLOCKING 0x0 ;  /* 0x0000000000007b1d */ /* 0x000fec0000010000 */
[----:B------:R-:W-:Y:S04]  /*0b70*/  @!P0 STS [R6], R13 ;  /* 0x0000000d06008388 */ /* 0x000fe80000000800 */
[----:B------:R-:W-:Y:S06]  /*0b80*/  BAR.SYNC.DEFER_BLOCKING 0x0 ;  /* 0x0000000000007b1d */ /* 0x000fec0000010000 */
[----:B------:R-:W0:Y:S04]  /*0b90*/  @!P2 LDS R10, [R4.X4] ;  /* 0x00000000040aa984 */ /* 0x000e280000004800 */
[----:B0-----:R-:W0:Y:S01]  /*0ba0*/  SHFL.BFLY PT, R9, R10, 0x10, 0x1f ;  /* 0x0e001f000a097f89 */ /* 0x001e2200000e0000 */
[----:B------:R-:W-:-:S02]  /*0bb0*/  FSETP.NAN.AND P2, PT, R10, R10, PT ;  /* 0x0000000a0a00720b */ /* 0x000fc40003f48000 */
[----:B0-----:R-:W-:-:S04]  /*0bc0*/  FSETP.GT.AND P0, PT, R10, R9, PT ;  /* 0x000000090a00720b */ /* 0x001fc80003f04000 */
[----:B------:R-:W-:-:S04]  /*0bd0*/  FSEL R9, R10, R9, P0 ;  /* 0x000000090a097208 */ /* 0x000fc80000000000 */
[----:B------:R-:W-:Y:S01]  /*0be0*/  FSEL R9, R10, R9, P2 ;  /* 0x000000090a097208 */ /* 0x000fe20001000000 */
[----:B------:R-:W-:-:S03]  /*0bf0*/  IMAD.MOV.U32 R10, RZ, RZ, -0x400 ;  /* 0xfffffc00ff0a7424 */ /* 0x000fc600078e00ff */
[C---:B------:R-:W-:Y:S01]  /*0c00*/  FSETP.NAN.AND P2, PT, R9.reuse, R9, PT ;  /* 0x000000090900720b */ /* 0x040fe20003f48000 */
[----:B------:R-:W0:Y:S02]  /*0c10*/  SHFL.BFLY PT, R8, R9, 0x8, 0x1f ;  /* 0x0d001f0009087f89 */ /* 0x000e2400000e0000 */
[----:B0-----:R-:W-:-:S13]  /*0c20*/  FSETP.GT.AND P0, PT, R9, R8, PT ;  /* 0x000000080900720b */ /* 0x001fda0003f04000 */
[----:B------:R-:W-:-:S04]  /*0c30*/  @!P0 FSEL R9, R9, R8, P2 ;  /* 0x0000000809098208 */ /* 0x000fc80001000000 */
        /* <DEDUP_REMOVED lines=11> */
[----:B------:R-:W-:Y:S02]  /*0cf0*/  @!P0 SEL R9, R9, R6, P2 ;  /* 0x0000000609098207 */ /* 0x000fe40001000000 */
[----:B------:R-:W-:-:S03]  /*0d00*/  FSETP.GE.AND P0, PT, R0, RZ, PT ;  /* 0x000000ff0000720b */ /* 0x000fc60003f06000 */
[----:B------:R0:W-:Y:S01]  /*0d10*/  @P3 STS [R4.X4], R9 ;  /* 0x0000000904003388 */ /* 0x0001e20000004800 */
[----:B------:R-:W-:-:S03]  /*0d20*/  FSEL R6, R0, RZ, !P0 ;  /* 0x000000ff00067208 */ /* 0x000fc60004000000 */
[----:B------:R-:W-:Y:S02]  /*0d30*/  BAR.SYNC.DEFER_BLOCKING 0x0 ;  /* 0x0000000000007b1d */ /* 0x000fe40000010000 */
[----:B------:R-:W-:Y:S01]  /*0d40*/  FADD R6, RZ, -R6 ;  /* 0x80000006ff067221 */ /* 0x000fe20000000000 */
[----:B0-----:R-:W-:-:S04]  /*0d50*/  IMAD.MOV.U32 R9, RZ, RZ, 0x3f800000 ;  /* 0x3f800000ff097424 */ /* 0x001fc800078e00ff */
[----:B------:R-:W-:Y:S01]  /*0d60*/  FSETP.NAN.AND P2, PT, R6, R6, PT ;  /* 0x000000060600720b */ /* 0x000fe20003f48000 */
[----:B------:R-:W0:Y:S02]  /*0d70*/  LDS R11, [RZ] ;  /* 0x00000000ff0b7984 */ /* 0x000e240000000800 */
[C---:B0-----:R-:W-:Y:S02]  /*0d80*/  FSETP.GTU.AND P0, PT, R11.reuse, RZ, PT ;  /* 0x000000ff0b00720b */ /* 0x041fe40003f0c000 */
[C---:B------:R-:W-:Y:S02]  /*0d90*/  F2FP.BF16.PACK_AB R0, R11.reuse, R0 ;  /* 0x000000000b00723e */ /* 0x040fe400000010ff */
[----:B------:R-:W-:Y:S01]  /*0da0*/  FSEL R13, R11, RZ, P0 ;  /* 0x000000ff0b0d7208 */ /* 0x000fe20000000000 */
[----:B------:R-:W-:-:S03]  /*0db0*/  IMAD.MOV.U32 R11, RZ, RZ, -0x1 ;  /* 0xffffffffff0b7424 */ /* 0x000fc600078e00ff */
[----:B------:R-:W-:-:S04]  /*0dc0*/  FSETP.GT.AND P0, PT, R6, R13, PT ;  /* 0x0000000d0600720b */ /* 0x000fc80003f04000 */
[----:B------:R-:W-:-:S05]  /*0dd0*/  @!P2 FSEL R6, R6, R13, P0 ;  /* 0x0000000d0606a208 */ /* 0x000fca0000000000 */
[----:B------:R-:W-:Y:S01]  /*0de0*/  FMUL R8, R6, 0.0078740157186985015869 ;  /* 0x3c01020406087820 */ /* 0x000fe20000400000 */
[----:B------:R-:W-:Y:S01]  /*0df0*/  IMAD.SHL.U32 R6, R2, 0x2, RZ ;  /* 0x0000000202067824 */ /* 0x000fe200078e00ff */
[----:B------:R-:W-:-:S03]  /*0e00*/  PRMT R2, R0, 0x7632, R2 ;  /* 0x0000763200027816 */ /* 0x000fc60000000002 */
[C---:B------:R-:W-:Y:S02]  /*0e10*/  FSETP.GT.AND P0, PT, R8.reuse, 9.9999997473787516356e-06, PT ;  /* 0x3727c5ac0800780b */ /* 0x040fe40003f04000 */
[----:B------:R-:W-:Y:S02]  /*0e20*/  FSETP.NAN.AND P2, PT, R8, R8, PT ;  /* 0x000000080800720b */ /* 0x000fe40003f48000 */
[C---:B------:R-:W-:Y:S02]  /*0e30*/  IADD3 R4, P4, R6.reuse, c[0x0][0x190], RZ ;  /* 0x0000640006047a10 */ /* 0x040fe40007f9e0ff */
[----:B------:R-:W-:-:S07]  /*0e40*/  IADD3 R6, P5, R6, c[0x0][0x198], RZ ;  /* 0x0000660006067a10 */ /* 0x000fce0007fbe0ff */
[----:B------:R-:W-:Y:S02]  /*0e50*/  @!P0 FSEL R8, R8, 9.9999997473787516356e-06, P2 ;  /* 0x3727c5ac08088808 */ /* 0x000fe40001000000 */
[----:B------:R-:W-:Y:S02]  /*0e60*/  ISETP.EQ.AND P0, PT, R5, RZ, !P1 ;  /* 0x000000ff0500720c */ /* 0x000fe40004f02270 */
[C---:B------:R-:W-:Y:S02]  /*0e70*/  FSETP.GT.AND P2, PT, |R8|.reuse, 8.50705917302346158658e+37, PT ;  /* 0x7e8000000800780b */ /* 0x040fe40003f44200 */
[----:B------:R-:W-:Y:S02]  /*0e80*/  FSETP.GEU.AND P3, PT, |R8|, 1.175494350822287508e-38, PT ;  /* 0x008000000800780b */ /* 0x000fe40003f6e200 */
[C---:B------:R-:W-:Y:S02]  /*0e90*/  IADD3.X R5, R7.reuse, c[0x0][0x194], RZ, P4, !PT ;  /* 0x0000650007057a10 */ /* 0x040fe400027fe4ff */
[----:B------:R-:W-:-:S02]  /*0ea0*/  IADD3.X R7, R7, c[0x0][0x19c], RZ, P5, !PT ;  /* 0x0000670007077a10 */ /* 0x000fc40002ffe4ff */
[----:B------:R-:W-:-:S03]  /*0eb0*/  FSEL R9, R9, 0.25, !P2 ;  /* 0x3e80000009097808 */ /* 0x000fc60005000000 */
[----:B------:R0:W-:Y:S02]  /*0ec0*/  @P0 STG.E.U16 [R4.64], R0 ;  /* 0x0000000004000986 */ /* 0x0001e4000c101504 */
[----:B------:R-:W-:Y:S02]  /*0ed0*/  @P2 FMUL R8, R8, 0.25 ;  /* 0x3e80000008082820 */ /* 0x000fe40000400000 */
[----:B------:R0:W-:Y:S01]  /*0ee0*/  @P0 STG.E.U16 [R6.64], R2 ;  /* 0x0000000206000986 */ /* 0x0001e2000c101504 */
[----:B------:R-:W-:Y:S01]  /*0ef0*/  @!P3 FMUL R9, R9, 16777216 ;  /* 0x4b8000000909b820 */ /* 0x000fe20000400000 */
[----:B------:R-:W-:-:S06]  /*0f00*/  @!P3 FMUL R8, R8, 16777216 ;  /* 0x4b8000000808b820 */ /* 0x000fcc0000400000 */
[----:B------:R-:W1:Y:S02]  /*0f10*/  MUFU.RCP R8, R8 ;  /* 0x0000000800087308 */ /* 0x000e640000001000 */
[----:B01----:R-:W-:-:S06]  /*0f20*/  FMUL R9, R8, R9 ;  /* 0x0000000908097220 */ /* 0x003fcc0000400000 */
.L_x_8:
[----:B------:R-:W-:Y:S01]  /*0f30*/  IADD3 R6, R3, 0x400, R10 ;  /* 0x0000040003067810 */ /* 0x000fe20007ffe00a */
[----:B------:R-:W-:Y:S01]  /*0f40*/  IMAD.MOV.U32 R4, RZ, RZ, RZ ;  /* 0x000000ffff047224 */ /* 0x000fe200078e00ff */
[----:B------:R-:W-:Y:S05]  /*0f50*/  @P1 BRA `(.L_x_4) ;  /* 0x0000003000001947 */ /* 0x000fea0003800000 */
[----:B------:R-:W-:-:S04]  /*0f60*/  IMAD.MOV.U32 R5, RZ, RZ, 0x4 ;  /* 0x00000004ff057424 */ /* 0x000fc800078e00ff */
[----:B------:R-:W-:-:S06]  /*0f70*/  IMAD.WIDE R4, R6, R5, c[0x0][0x188] ;  /* 0x0000620006047625 */ /* 0x000fcc00078e0205 */
[----:B------:R0:W5:Y:S02]  /*0f80*/  LDG.E.EF R4, [R4.64] ;  /* 0x0000000404047981 */ /* 0x000164000c0e1900 */
.L_x_4:
[CC--:B0----5:R-:W-:Y:S01]  /*0f90*/  FMUL R5, R4.reuse, R4.reuse ;  /* 0x0000000404057220 */ /* 0x0e1fe20000400000 */
[----:B------:R-:W-:Y:S01]  /*0fa0*/  BSSY B0, `(.L_x_5) ;  /* 0x0000019000007945 */ /* 0x000fe20003800000 */
[----:B------:R-:W-:Y:S02]  /*0fb0*/  FMUL R7, R4, 0.5 ;  /* 0x3f00000004077820 */ /* 0x000fe40000400000 */
[----:B------:R-:W-:-:S04]  /*0fc0*/  FMUL R5, R5, R4 ;  /* 0x0000000405057220 */ /* 0x000fc80000400000 */
[----:B------:R-:W-:-:S04]  /*0fd0*/  FFMA R5, R5, 0.044714998453855514526, R4 ;  /* 0x3d37271305057823 */ /* 0x000fc80000000004 */
[----:B------:R-:W-:-:S04]  /*0fe0*/  FMUL R13, R5, 0.79788458347320556641 ;  /* 0x3f4c422a050d7820 */ /* 0x000fc80000400000 */
[----:B------:R-:W-:-:S05]  /*0ff0*/  FADD.FTZ R8, |R13|, -RZ ;  /* 0x800000ff0d087221 */ /* 0x000fca0000010200 */
[----:B------:R-:W-:-:S13]  /*1000*/  FSETP.GE.AND P0, PT, R8, 0.60000002384185791016, PT ;  /* 0x3f19999a0800780b */ /* 0x000fda0003f06000 */
        /* <DEDUP_REMOVED lines=11> */
.L_x_6:
[----:B------:R-:W-:Y:S01]  /*10c0*/  IMAD.MOV.U32 R0, RZ, RZ, 0x3c80f082 ;  /* 0x3c80f082ff007424 */ /* 0x000fe200078e00ff */
[----:B------:R-:W-:-:S04]  /*10d0*/  FMUL R5, R13, R13 ;  /* 0x0000000d0d057220 */ /* 0x000fc80000400000 */
[----:B------:R-:W-:-:S04]  /*10e0*/  FFMA.FTZ R0, R5, R0, -0.052303962409496307373 ;  /* 0xbd563cae05007423 */ /* 0x000fc80000010000 */
[----:B------:R-:W-:-:S04]  /*10f0*/  FFMA.FTZ R0, R5, R0, 0.1331529766321182251 ;  /* 0x3e08594105007423 */ /* 0x000fc80000010000 */
[----:B------:R-:W-:-:S04]  /*1100*/  FFMA.FTZ R0, R5, R0, -0.33332768082618713379 ;  /* 0xbeaaa9ed05007423 */ /* 0x000fc80000010000 */
[----:B------:R-:W-:-:S04]  /*1110*/  FFMA.FTZ R0, R5, R0, RZ ;  /* 0x0000000005007223 */ /* 0x000fc800000100ff */
[----:B------:R-:W-:Y:S02]  /*1120*/  FFMA.FTZ R0, R0, R13, R13 ;  /* 0x0000000d00007223 */ /* 0x000fe4000001000d */
.L_x_7:
[----:B------:R-:W-:Y:S05]  /*1130*/  BSYNC B0 ;  /* 0x0000000000007941 */ /* 0x000fea0003800000 */
.L_x_5:
[----:B------:R-:W-:Y:S01]  /*1140*/  FADD R0, R0, 1 ;  /* 0x3f80000000007421 */ /* 0x000fe20000000000 */
[----:B------:R-:W-:-:S03]  /*1150*/  IADD3 R4, P3, R6, c[0x0][0x1a0], RZ ;  /* 0x0000680006047a10 */ /* 0x000fc60007f7e0ff */
[----:B------:R-:W-:Y:S01]  /*1160*/  FMUL R0, R0, R7 ;  /* 0x0000000700007220 */ /* 0x000fe20000400000 */
[----:B------:R-:W-:-:S03]  /*1170*/  LEA.HI.X.SX32 R5, R6, c[0x0][0x1a4], 0x1, P3 ;  /* 0x0000690006057a11 */ /* 0x000fc600018f0eff */
[----:B------:R-:W-:-:S04]  /*1180*/  FMUL R0, R9, R0 ;  /* 0x0000000009007220 */ /* 0x000fc80000400000 */
[----:B------:R-:W0:Y:S02]  /*1190*/  FRND R2, R0 ;  /* 0x0000000000027307 */ /* 0x000e240000201000 */
[C---:B0-----:R-:W-:Y:S02]  /*11a0*/  FSETP.GT.AND P0, PT, R2.reuse, -127, PT ;  /* 0xc2fe00000200780b */ /* 0x041fe40003f04000 */
[----:B------:R-:W-:-:S11]  /*11b0*/  FSETP.NAN.AND P2, PT, R2, R2, PT ;  /* 0x000000020200720b */ /* 0x000fd60003f48000 */
[----:B------:R-:W-:-:S04]  /*11c0*/  @!P0 FSEL R2, R2, -127, P2 ;  /* 0xc2fe000002028808 */ /* 0x000fc80001000000 */
[----:B------:R-:W0:Y:S01]  /*11d0*/  F2I.S16.TRUNC.NTZ R7, R2 ;  /* 0x0000000200077305 */ /* 0x000e22000020e900 */
[C---:B------:R-:W-:Y:S02]  /*11e0*/  FSETP.GEU.AND P2, PT, R2.reuse, 127, PT ;  /* 0x42fe00000200780b */ /* 0x040fe40003f4e000 */
[----:B------:R-:W-:-:S11]  /*11f0*/  FSETP.NAN.AND P0, PT, R2, R2, PT ;  /* 0x000000020200720b */ /* 0x000fd60003f08000 */
[----:B0-----:R-:W-:Y:S02]  /*1200*/  @P2 SEL R7, R7, 0x7f, P0 ;  /* 0x0000007f07072807 */ /* 0x001fe40000000000 */
[----:B------:R-:W-:-:S03]  /*1210*/  IADD3 R0, P0, R10, 0x400, RZ ;  /* 0x000004000a007810 */ /* 0x000fc60007f1e0ff */
[----:B------:R0:W-:Y:S02]  /*1220*/  @!P1 STG.E.U8 [R4.64], R7 ;  /* 0x0000000704009986 */ /* 0x0001e4000c101104 */
[----:B------:R-:W-:Y:S01]  /*1230*/  IMAD.X R6, RZ, RZ, R11, P0 ;  /* 0x000000ffff067224 */ /* 0x000fe200000e060b */
[----:B------:R-:W-:-:S04]  /*1240*/  ISETP.GE.U32.AND P0, PT, R0, 0x2c00, PT ;  /* 0x00002c000000780c */ /* 0x000fc80003f06070 */
[----:B------:R-:W-:-:S13]  /*1250*/  ISETP.GE.U32.AND.EX P0, PT, R6, RZ, PT, P0 ;  /* 0x000000ff0600720c */ /* 0x000fda0003f06100 */
[----:B------:R-:W-:Y:S05]  /*1260*/  @P0 EXIT ;  /* 0x000000000000094d */ /* 0x000fea0003800000 */
[----:B0-----:R-:W-:Y:S02]  /*1270*/  IMAD.MOV.U32 R10, RZ, RZ, R0 ;  /* 0x000000ffff0a7224 */ /* 0x001fe400078e0000 */
[----:B------:R-:W-:Y:S01]  /*1280*/  IMAD.MOV.U32 R11, RZ, RZ, R6 ;  /* 0x000000ffff0b7224 */ /* 0x000fe200078e0006 */
[----:B------:R-:W-:Y:S05]  /*1290*/  BRA `(.L_x_8) ;  /* 0xfffffc9000007947 */ /* 0x000fea000383ffff */
.L_x_9:
[----:B------:R-:W-:-:S00]  /*12a0*/  BRA `(.L_x_9) ;  /* 0xfffffff000007947 */ /* 0x000fc0000383ffff */
[----:B------:R-:W-:-:S00]  /*12b0*/  NOP ;  /* 0x0000000000007918 */ /* 0x000fc00000000000 */
        /* <DEDUP_REMOVED lines=12> */
.L_x_10:


//--------------------- .nv.global.init           --------------------------
	.section	.nv.global.init,"aw",@progbits
.nv.global.init:
	.type		_$_str,@object
	.size		_$_str,(.L_0 - _$_str)
_$_str:
        /*0000*/ 	.byte	0x5f, 0x5f, 0x43, 0x55, 0x44, 0x41, 0x5f, 0x46, 0x54, 0x5a, 0x00
.L_0:


//--------------------- .nv.shared.triton_red_fused__to_copy_add_amax_amin_clamp_gelu_mul_reciprocal_17 --------------------------
	.section	.nv.shared.triton_red_fused__to_copy_add_amax_amin_clamp_gelu_mul_reciprocal_17,"aw",@nobits
	.sectionflags	@""
	.align	16
